//
// Generated by NVIDIA NVVM Compiler
//
// Compiler Build ID: CL-36424714
// Cuda compilation tools, release 13.0, V13.0.88
// Based on NVVM 20.0.0
//

.version 9.0
.target sm_100
.address_size 64

	// .globl	_Z18wmmaMatMulHalfFlatPK6__halfS1_PS_iii

.visible .entry _Z18wmmaMatMulHalfFlatPK6__halfS1_PS_iii(
	.param .u64 .ptr .align 1 _Z18wmmaMatMulHalfFlatPK6__halfS1_PS_iii_param_0,
	.param .u64 .ptr .align 1 _Z18wmmaMatMulHalfFlatPK6__halfS1_PS_iii_param_1,
	.param .u64 .ptr .align 1 _Z18wmmaMatMulHalfFlatPK6__halfS1_PS_iii_param_2,
	.param .u32 _Z18wmmaMatMulHalfFlatPK6__halfS1_PS_iii_param_3,
	.param .u32 _Z18wmmaMatMulHalfFlatPK6__halfS1_PS_iii_param_4,
	.param .u32 _Z18wmmaMatMulHalfFlatPK6__halfS1_PS_iii_param_5
)
{
	.reg .pred 	%p<6>;
	.reg .b16 	%rs<2>;
	.reg .b32 	%r<186>;
	.reg .b32 	%f<2>;
	.reg .b64 	%rd<40>;

	ld.param.u64 	%rd16, [_Z18wmmaMatMulHalfFlatPK6__halfS1_PS_iii_param_0];
	ld.param.u64 	%rd17, [_Z18wmmaMatMulHalfFlatPK6__halfS1_PS_iii_param_1];
	ld.param.u64 	%rd18, [_Z18wmmaMatMulHalfFlatPK6__halfS1_PS_iii_param_2];
	ld.param.u32 	%r38, [_Z18wmmaMatMulHalfFlatPK6__halfS1_PS_iii_param_4];
	ld.param.u32 	%r39, [_Z18wmmaMatMulHalfFlatPK6__halfS1_PS_iii_param_5];
	cvta.to.global.u64 	%rd19, %rd17;
	cvta.to.global.u64 	%rd20, %rd16;
	cvta.to.global.u64 	%rd21, %rd18;
	mov.u32 	%r40, %ctaid.x;
	shl.b32 	%r41, %r40, 5;
	mov.u32 	%r42, %tid.x;
	shr.u32 	%r43, %r42, 5;
	or.b32  	%r44, %r41, %r43;
	shr.s32 	%r45, %r38, 31;
	shr.u32 	%r46, %r45, 28;
	add.s32 	%r47, %r38, %r46;
	shr.s32 	%r48, %r47, 4;
	div.s32 	%r49, %r44, %r48;
	mul.lo.s32 	%r50, %r49, %r48;
	sub.s32 	%r51, %r44, %r50;
	shl.b32 	%r52, %r49, 4;
	mul.lo.s32 	%r53, %r52, %r39;
	mul.wide.s32 	%rd22, %r53, 2;
	add.s64 	%rd36, %rd20, %rd22;
	shl.b32 	%r54, %r51, 4;
	mul.wide.s32 	%rd23, %r54, 2;
	add.s64 	%rd38, %rd19, %rd23;
	mad.lo.s32 	%r55, %r52, %r38, %r54;
	mul.wide.s32 	%rd24, %r55, 2;
	add.s64 	%rd3, %rd21, %rd24;
	mov.f32 	%f1, 0f00000000;
	// begin inline asm
	{  cvt.rn.f16.f32 %rs1, %f1;}

	// end inline asm
	mov.b32 	%r182, {%rs1, %rs1};
	setp.lt.s32 	%p1, %r39, 1;
	mov.u32 	%r183, %r182;
	mov.u32 	%r184, %r182;
	mov.u32 	%r185, %r182;
	@%p1 bra 	$L__BB0_7;
	ld.param.u32 	%r160, [_Z18wmmaMatMulHalfFlatPK6__halfS1_PS_iii_param_5];
	add.s32 	%r57, %r160, -1;
	shr.u32 	%r58, %r57, 4;
	add.s32 	%r2, %r58, 1;
	setp.lt.u32 	%p2, %r160, 49;
	mov.u32 	%r183, %r182;
	mov.u32 	%r184, %r182;
	mov.u32 	%r185, %r182;
	@%p2 bra 	$L__BB0_4;
	and.b32  	%r59, %r2, 536870908;
	neg.s32 	%r164, %r59;
	mov.u64 	%rd34, %rd38;
	mov.u32 	%r183, %r182;
	mov.u32 	%r184, %r182;
	mov.u32 	%r185, %r182;
$L__BB0_3:
	ld.param.u32 	%r161, [_Z18wmmaMatMulHalfFlatPK6__halfS1_PS_iii_param_5];
	ld.param.u32 	%r157, [_Z18wmmaMatMulHalfFlatPK6__halfS1_PS_iii_param_4];
	wmma.load.a.sync.aligned.row.m16n16k16.global.f16 	{%r60, %r61, %r62, %r63, %r64, %r65, %r66, %r67}, [%rd36], %r161;
	wmma.load.b.sync.aligned.col.m16n16k16.global.f16 	{%r68, %r69, %r70, %r71, %r72, %r73, %r74, %r75}, [%rd34], %r157;
	wmma.mma.sync.aligned.row.col.m16n16k16.f16.f16 {%r76, %r77, %r78, %r79}, {%r60, %r61, %r62, %r63, %r64, %r65, %r66, %r67}, {%r68, %r69, %r70, %r71, %r72, %r73, %r74, %r75}, {%r185, %r184, %r183, %r182};
	add.s64 	%rd25, %rd36, 32;
	wmma.load.a.sync.aligned.row.m16n16k16.global.f16 	{%r80, %r81, %r82, %r83, %r84, %r85, %r86, %r87}, [%rd25], %r161;
	shl.b32 	%r88, %r157, 4;
	mul.wide.s32 	%rd26, %r88, 2;
	add.s64 	%rd27, %rd34, %rd26;
	wmma.load.b.sync.aligned.col.m16n16k16.global.f16 	{%r89, %r90, %r91, %r92, %r93, %r94, %r95, %r96}, [%rd27], %r157;
	wmma.mma.sync.aligned.row.col.m16n16k16.f16.f16 {%r97, %r98, %r99, %r100}, {%r80, %r81, %r82, %r83, %r84, %r85, %r86, %r87}, {%r89, %r90, %r91, %r92, %r93, %r94, %r95, %r96}, {%r76, %r77, %r78, %r79};
	add.s64 	%rd28, %rd36, 64;
	wmma.load.a.sync.aligned.row.m16n16k16.global.f16 	{%r101, %r102, %r103, %r104, %r105, %r106, %r107, %r108}, [%rd28], %r161;
	add.s64 	%rd29, %rd27, %rd26;
	wmma.load.b.sync.aligned.col.m16n16k16.global.f16 	{%r109, %r110, %r111, %r112, %r113, %r114, %r115, %r116}, [%rd29], %r157;
	wmma.mma.sync.aligned.row.col.m16n16k16.f16.f16 {%r117, %r118, %r119, %r120}, {%r101, %r102, %r103, %r104, %r105, %r106, %r107, %r108}, {%r109, %r110, %r111, %r112, %r113, %r114, %r115, %r116}, {%r97, %r98, %r99, %r100};
	add.s64 	%rd30, %rd36, 96;
	wmma.load.a.sync.aligned.row.m16n16k16.global.f16 	{%r121, %r122, %r123, %r124, %r125, %r126, %r127, %r128}, [%rd30], %r161;
	add.s64 	%rd31, %rd29, %rd26;
	wmma.load.b.sync.aligned.col.m16n16k16.global.f16 	{%r129, %r130, %r131, %r132, %r133, %r134, %r135, %r136}, [%rd31], %r157;
	add.s64 	%rd36, %rd36, 128;
	wmma.mma.sync.aligned.row.col.m16n16k16.f16.f16 {%r185, %r184, %r183, %r182}, {%r121, %r122, %r123, %r124, %r125, %r126, %r127, %r128}, {%r129, %r130, %r131, %r132, %r133, %r134, %r135, %r136}, {%r117, %r118, %r119, %r120};
	mul.wide.s32 	%rd32, %r88, 8;
	add.s64 	%rd38, %rd34, %rd32;
	add.s32 	%r164, %r164, 4;
	setp.ne.s32 	%p3, %r164, 0;
	add.s64 	%rd34, %rd31, %rd26;
	@%p3 bra 	$L__BB0_3;
$L__BB0_4:
	ld.param.u32 	%r162, [_Z18wmmaMatMulHalfFlatPK6__halfS1_PS_iii_param_5];
	add.s32 	%r137, %r162, -1;
	shr.u32 	%r138, %r137, 4;
	add.s32 	%r139, %r138, 1;
	and.b32  	%r22, %r139, 3;
	setp.eq.s32 	%p4, %r22, 0;
	@%p4 bra 	$L__BB0_7;
	neg.s32 	%r177, %r22;
$L__BB0_6:
	.pragma "nounroll";
	ld.param.u32 	%r163, [_Z18wmmaMatMulHalfFlatPK6__halfS1_PS_iii_param_5];
	ld.param.u32 	%r158, [_Z18wmmaMatMulHalfFlatPK6__halfS1_PS_iii_param_4];
	wmma.load.a.sync.aligned.row.m16n16k16.global.f16 	{%r140, %r141, %r142, %r143, %r144, %r145, %r146, %r147}, [%rd36], %r163;
	wmma.load.b.sync.aligned.col.m16n16k16.global.f16 	{%r148, %r149, %r150, %r151, %r152, %r153, %r154, %r155}, [%rd38], %r158;
	add.s64 	%rd36, %rd36, 32;
	wmma.mma.sync.aligned.row.col.m16n16k16.f16.f16 {%r185, %r184, %r183, %r182}, {%r140, %r141, %r142, %r143, %r144, %r145, %r146, %r147}, {%r148, %r149, %r150, %r151, %r152, %r153, %r154, %r155}, {%r185, %r184, %r183, %r182};
	shl.b32 	%r156, %r158, 4;
	mul.wide.s32 	%rd33, %r156, 2;
	add.s64 	%rd38, %rd38, %rd33;
	add.s32 	%r177, %r177, 1;
	setp.ne.s32 	%p5, %r177, 0;
	@%p5 bra 	$L__BB0_6;
$L__BB0_7:
	ld.param.u32 	%r159, [_Z18wmmaMatMulHalfFlatPK6__halfS1_PS_iii_param_4];
	wmma.store.d.sync.aligned.row.m16n16k16.global.f16 	[%rd3], {%r185, %r184, %r183, %r182}, %r159;
	ret;

}


// ===== COMPILED SASS (sm_100) =====

	.target	sm_100

	.elftype	@"ET_EXEC"


//--------------------- .note.nv.tkinfo           --------------------------
	.section	.note.nv.tkinfo,"",@"SHT_NOTE"
	.sectionflags	@"SHF_NOTE_NV_TKINFO"
	.tkinfo
        /*0018*/ 	.word	0x00000002
        /*0030*/ 	.string	""
        /*0030*/ 	.string	"ptxas"
        /*0030*/ 	.string	"Cuda compilation tools, release 13.0, V13.0.88"
        /*0030*/ 	.string	"Build cuda_13.0.r13.0/compiler.36424714_0"
        /*0030*/ 	.string	"-arch sm_100 -m 64 "



//--------------------- .note.nv.cuinfo           --------------------------
	.section	.note.nv.cuinfo,"",@"SHT_NOTE"
	.sectionflags	@"SHF_NOTE_NV_CUINFO"
        /*0018*/ 	.short	0x0002
        /*001a*/ 	.short	0x0064
        /*001c*/ 	.short	0x0082
	.zero		2


//--------------------- .nv.info                  --------------------------
	.section	.nv.info,"",@"SHT_CUDA_INFO"
	.align	4


	//----- nvinfo : EIATTR_REGCOUNT
	.align		4
        /*0000*/ 	.byte	0x04, 0x2f
        /*0002*/ 	.short	(.L_1 - .L_0)
	.align		4
.L_0:
        /*0004*/ 	.word	index@(_Z18wmmaMatMulHalfFlatPK6__halfS1_PS_iii)
        /*0008*/ 	.word	0x00000028


	//----- nvinfo : EIATTR_FRAME_SIZE
	.align		4
.L_1:
        /*000c*/ 	.byte	0x04, 0x11
        /*000e*/ 	.short	(.L_3 - .L_2)
	.align		4
.L_2:
        /*0010*/ 	.word	index@(_Z18wmmaMatMulHalfFlatPK6__halfS1_PS_iii)
        /*0014*/ 	.word	0x00000000


	//----- nvinfo : EIATTR_MIN_STACK_SIZE
	.align		4
.L_3:
        /*0018*/ 	.byte	0x04, 0x12
        /*001a*/ 	.short	(.L_5 - .L_4)
	.align		4
.L_4:
        /*001c*/ 	.word	index@(_Z18wmmaMatMulHalfFlatPK6__halfS1_PS_iii)
        /*0020*/ 	.word	0x00000000
.L_5:


//--------------------- .nv.compat                --------------------------
	.section	.nv.compat,"",@"SHT_CUDA_COMPAT_INFO"
	.align	4
        /*0000*/ 	.byte	0x02, 0x09, 0x00, 0x00, 0x02, 0x02, 0x01, 0x00, 0x02, 0x05, 0x05, 0x00, 0x03, 0x07, 0x01, 0x01
        /*0010*/ 	.byte	0x02, 0x03, 0x00, 0x00, 0x02, 0x06, 0x01, 0x00, 0x04, 0x0b, 0x08, 0x00, 0x09, 0x00, 0x00, 0x00
        /*0020*/ 	.byte	0x00, 0x00, 0x00, 0x00


//--------------------- .nv.info._Z18wmmaMatMulHalfFlatPK6__halfS1_PS_iii --------------------------
	.section	.nv.info._Z18wmmaMatMulHalfFlatPK6__halfS1_PS_iii,"",@"SHT_CUDA_INFO"
	.sectionflags	@""
	.align	4


	//----- nvinfo : EIATTR_CUDA_API_VERSION
	.align		4
        /*0000*/ 	.byte	0x04, 0x37
        /*0002*/ 	.short	(.L_7 - .L_6)
.L_6:
        /*0004*/ 	.word	0x00000082


	//----- nvinfo : EIATTR_KPARAM_INFO
	.align		4
.L_7:
        /*0008*/ 	.byte	0x04, 0x17
        /*000a*/ 	.short	(.L_9 - .L_8)
.L_8:
        /*000c*/ 	.word	0x00000000
        /*0010*/ 	.short	0x0005
        /*0012*/ 	.short	0x0020
        /*0014*/ 	.byte	0x00, 0xf0, 0x11, 0x00


	//----- nvinfo : EIATTR_KPARAM_INFO
	.align		4
.L_9:
        /*0018*/ 	.byte	0x04, 0x17
        /*001a*/ 	.short	(.L_11 - .L_10)
.L_10:
        /*001c*/ 	.word	0x00000000
        /*0020*/ 	.short	0x0004
        /*0022*/ 	.short	0x001c
        /*0024*/ 	.byte	0x00, 0xf0, 0x11, 0x00


	//----- nvinfo : EIATTR_KPARAM_INFO
	.align		4
.L_11:
        /*0028*/ 	.byte	0x04, 0x17
        /*002a*/ 	.short	(.L_13 - .L_12)
.L_12:
        /*002c*/ 	.word	0x00000000
        /*0030*/ 	.short	0x0003
        /*0032*/ 	.short	0x0018
        /*0034*/ 	.byte	0x00, 0xf0, 0x11, 0x00


	//----- nvinfo : EIATTR_KPARAM_INFO
	.align		4
.L_13:
        /*0038*/ 	.byte	0x04, 0x17
        /*003a*/ 	.short	(.L_15 - .L_14)
.L_14:
        /*003c*/ 	.word	0x00000000
        /*0040*/ 	.short	0x0002
        /*0042*/ 	.short	0x0010
        /*0044*/ 	.byte	0x00, 0xf5, 0x21, 0x00


	//----- nvinfo : EIATTR_KPARAM_INFO
	.align		4
.L_15:
        /*0048*/ 	.byte	0x04, 0x17
        /*004a*/ 	.short	(.L_17 - .L_16)
.L_16:
        /*004c*/ 	.word	0x00000000
        /*0050*/ 	.short	0x0001
        /*0052*/ 	.short	0x0008
        /*0054*/ 	.byte	0x00, 0xf5, 0x21, 0x00


	//----- nvinfo : EIATTR_KPARAM_INFO
	.align		4
.L_17:
        /*0058*/ 	.byte	0x04, 0x17
        /*005a*/ 	.short	(.L_19 - .L_18)
.L_18:
        /*005c*/ 	.word	0x00000000
        /*0060*/ 	.short	0x0000
        /*0062*/ 	.short	0x0000
        /*0064*/ 	.byte	0x00, 0xf5, 0x21, 0x00


	//----- nvinfo : EIATTR_SPARSE_MMA_MASK
	.align		4
.L_19:
        /*0068*/ 	.byte	0x03, 0x50
        /*006a*/ 	.short	0x0000


	//----- nvinfo : EIATTR_WMMA_USED
	.align		4
        /*006c*/ 	.byte	0x01, 0x2b
	.zero		2


	//----- nvinfo : EIATTR_MAXREG_COUNT
	.align		4
        /*0070*/ 	.byte	0x03, 0x1b
        /*0072*/ 	.short	0x00ff


	//----- nvinfo : EIATTR_MERCURY_ISA_VERSION
	.align		4
        /*0074*/ 	.byte	0x03, 0x5f
        /*0076*/ 	.short	0x0101


	//----- nvinfo : EIATTR_VRC_CTA_INIT_COUNT
	.align		4
        /*0078*/ 	.byte	0x02, 0x4a
	.zero		1
	.zero		1


	//----- nvinfo : EIATTR_EXIT_INSTR_OFFSETS
	.align		4
        /*007c*/ 	.byte	0x04, 0x1c
        /*007e*/ 	.short	(.L_21 - .L_20)


	//   ....[0]....
.L_20:
        /*0080*/ 	.word	0x00000c30


	//----- nvinfo : EIATTR_CBANK_PARAM_SIZE
	.align		4
.L_21:
        /*0084*/ 	.byte	0x03, 0x19
        /*0086*/ 	.short	0x0024


	//----- nvinfo : EIATTR_PARAM_CBANK
	.align		4
        /*0088*/ 	.byte	0x04, 0x0a
        /*008a*/ 	.short	(.L_23 - .L_22)
	.align		4
.L_22:
        /*008c*/ 	.word	index@(.nv.constant0._Z18wmmaMatMulHalfFlatPK6__halfS1_PS_iii)
        /*0090*/ 	.short	0x0380
        /*0092*/ 	.short	0x0024


	//----- nvinfo : EIATTR_SW_WAR
	.align		4
.L_23:
        /*0094*/ 	.byte	0x04, 0x36
        /*0096*/ 	.short	(.L_25 - .L_24)
.L_24:
        /*0098*/ 	.word	0x00000008
.L_25:


//--------------------- .nv.callgraph             --------------------------
	.section	.nv.callgraph,"",@"SHT_CUDA_CALLGRAPH"
	.align	4
	.sectionentsize	8
	.align		4
        /*0000*/ 	.word	0x00000000
	.align		4
        /*0004*/ 	.word	0xffffffff
	.align		4
        /*0008*/ 	.word	0x00000000
	.align		4
        /*000c*/ 	.word	0xfffffffe
	.align		4
        /*0010*/ 	.word	0x00000000
	.align		4
        /*0014*/ 	.word	0xfffffffd
	.align		4
        /*0018*/ 	.word	0x00000000
	.align		4
        /*001c*/ 	.word	0xfffffffc


//--------------------- .text._Z18wmmaMatMulHalfFlatPK6__halfS1_PS_iii --------------------------
	.section	.text._Z18wmmaMatMulHalfFlatPK6__halfS1_PS_iii,"ax",@progbits
	.align	128
        .global         _Z18wmmaMatMulHalfFlatPK6__halfS1_PS_iii
        .type           _Z18wmmaMatMulHalfFlatPK6__halfS1_PS_iii,@function
        .size           _Z18wmmaMatMulHalfFlatPK6__halfS1_PS_iii,(.L_x_5 - _Z18wmmaMatMulHalfFlatPK6__halfS1_PS_iii)
        .other          _Z18wmmaMatMulHalfFlatPK6__halfS1_PS_iii,@"STO_CUDA_ENTRY STV_DEFAULT"
_Z18wmmaMatMulHalfFlatPK6__halfS1_PS_iii:
.text._Z18wmmaMatMulHalfFlatPK6__halfS1_PS_iii:
[----:B------:R-:W-:Y:S08]  /*0000*/  LDC R1, c[0x0][0x37c] ;  /* 0x0000df00ff017b82 */ /* 0x000ff00000000800 */
[----:B------:R-:W0:Y:S01]  /*0010*/  LDC R0, c[0x0][0x39c] ;  /* 0x0000e700ff007b82 */ /* 0x000e220000000800 */
[----:B------:R-:W1:Y:S01]  /*0020*/  S2R R2, SR_TID.X ;  /* 0x0000000000027919 */ /* 0x000e620000002100 */
[----:B------:R-:W-:-:S02]  /*0030*/  CS2R R22, SRZ ;  /* 0x0000000000167805 */ /* 0x000fc4000001ff00 */
[----:B------:R-:W-:-:S04]  /*0040*/  CS2R R20, SRZ ;  /* 0x0000000000147805 */ /* 0x000fc8000001ff00 */
[----:B------:R-:W2:Y:S08]  /*0050*/  S2UR UR4, SR_CTAID.X ;  /* 0x00000000000479c3 */ /* 0x000eb00000002500 */
[----:B------:R-:W3:Y:S01]  /*0060*/  LDC.64 R12, c[0x0][0x388] ;  /* 0x0000e200ff0c7b82 */ /* 0x000ee20000000a00 */
[----:B0-----:R-:W-:-:S07]  /*0070*/  SHF.R.S32.HI R3, RZ, 0x1f, R0 ;  /* 0x0000001fff037819 */ /* 0x001fce0000011400 */
[----:B------:R-:W0:Y:S01]  /*0080*/  LDC.64 R16, c[0x0][0x390] ;  /* 0x0000e400ff107b82 */ /* 0x000e220000000a00 */
[----:B------:R-:W-:-:S04]  /*0090*/  LEA.HI R3, R3, R0, RZ, 0x4 ;  /* 0x0000000003037211 */ /* 0x000fc800078f20ff */
[----:B------:R-:W-:Y:S01]  /*00a0*/  SHF.R.S32.HI R5, RZ, 0x4, R3 ;  /* 0x00000004ff057819 */ /* 0x000fe20000011403 */
[----:B--2---:R-:W-:Y:S01]  /*00b0*/  USHF.L.U32 UR4, UR4, 0x5, URZ ;  /* 0x0000000504047899 */ /* 0x004fe200080006ff */
[----:B-1----:R-:W-:Y:S02]  /*00c0*/  SHF.R.U32.HI R2, RZ, 0x5, R2 ;  /* 0x00000005ff027819 */ /* 0x002fe40000011602 */
[----:B------:R-:W-:-:S03]  /*00d0*/  IABS R7, R5 ;  /* 0x0000000500077213 */ /* 0x000fc60000000000 */
[----:B------:R-:W-:Y:S01]  /*00e0*/  LOP3.LUT R4, R2, UR4, RZ, 0xfc, !PT ;  /* 0x0000000402047c12 */ /* 0x000fe2000f8efcff */
[----:B------:R-:W1:Y:S04]  /*00f0*/  I2F.RP R6, R7 ;  /* 0x0000000700067306 */ /* 0x000e680000209400 */
[----:B------:R-:W2:Y:S04]  /*0100*/  LDCU.64 UR4, c[0x0][0x358] ;  /* 0x00006b00ff0477ac */ /* 0x000ea80008000a00 */
[----:B-1----:R-:W1:Y:S02]  /*0110*/  MUFU.RCP R6, R6 ;  /* 0x0000000600067308 */ /* 0x002e640000001000 */
[----:B-1----:R-:W-:Y:S01]  /*0120*/  VIADD R3, R6, 0xffffffe ;  /* 0x0ffffffe06037836 */ /* 0x002fe20000000000 */
[----:B------:R-:W-:-:S05]  /*0130*/  IABS R6, R4 ;  /* 0x0000000400067213 */ /* 0x000fca0000000000 */
[----:B------:R-:W1:Y:S02]  /*0140*/  F2I.FTZ.U32.TRUNC.NTZ R3, R3 ;  /* 0x0000000300037305 */ /* 0x000e64000021f000 */
[----:B-1----:R-:W-:-:S04]  /*0150*/  IMAD.MOV R8, RZ, RZ, -R3 ;  /* 0x000000ffff087224 */ /* 0x002fc800078e0a03 */
[----:B------:R-:W-:Y:S01]  /*0160*/  IMAD.MOV.U32 R2, RZ, RZ, R8 ;  /* 0x000000ffff027224 */ /* 0x000fe200078e0008 */
[----:B------:R-:W-:-:S03]  /*0170*/  IABS R8, R5 ;  /* 0x0000000500087213 */ /* 0x000fc60000000000 */
[----:B------:R-:W-:Y:S01]  /*0180*/  IMAD R9, R2, R7, RZ ;  /* 0x0000000702097224 */ /* 0x000fe200078e02ff */
[----:B------:R-:W-:Y:S01]  /*0190*/  IADD3 R8, PT, PT, RZ, -R8, RZ ;  /* 0x80000008ff087210 */ /* 0x000fe20007ffe0ff */
[----:B------:R-:W-:-:S04]  /*01a0*/  IMAD.MOV.U32 R2, RZ, RZ, RZ ;  /* 0x000000ffff027224 */ /* 0x000fc800078e00ff */
[----:B------:R-:W-:-:S06]  /*01b0*/  IMAD.HI.U32 R2, R3, R9, R2 ;  /* 0x0000000903027227 */ /* 0x000fcc00078e0002 */
[----:B------:R-:W-:-:S04]  /*01c0*/  IMAD.HI.U32 R3, R2, R6, RZ ;  /* 0x0000000602037227 */ /* 0x000fc800078e00ff */
[----:B------:R-:W-:-:S05]  /*01d0*/  IMAD R2, R3, R8, R6 ;  /* 0x0000000803027224 */ /* 0x000fca00078e0206 */
[----:B------:R-:W-:-:S13]  /*01e0*/  ISETP.GT.U32.AND P2, PT, R7, R2, PT ;  /* 0x000000020700720c */ /* 0x000fda0003f44070 */
[----:B------:R-:W-:Y:S02]  /*01f0*/  @!P2 IMAD.IADD R2, R2, 0x1, -R7 ;  /* 0x000000010202a824 */ /* 0x000fe400078e0a07 */
[----:B------:R-:W-:Y:S01]  /*0200*/  @!P2 VIADD R3, R3, 0x1 ;  /* 0x000000010303a836 */ /* 0x000fe20000000000 */
[----:B------:R-:W-:Y:S02]  /*0210*/  ISETP.NE.AND P2, PT, R5, RZ, PT ;  /* 0x000000ff0500720c */ /* 0x000fe40003f45270 */
[----:B------:R-:W-:Y:S02]  /*0220*/  ISETP.GE.U32.AND P0, PT, R2, R7, PT ;  /* 0x000000070200720c */ /* 0x000fe40003f06070 */
[----:B------:R-:W-:Y:S01]  /*0230*/  LOP3.LUT R2, R4, R5, RZ, 0x3c, !PT ;  /* 0x0000000504027212 */ /* 0x000fe200078e3cff */
[----:B------:R-:W1:Y:S03]  /*0240*/  LDC.64 R6, c[0x0][0x380] ;  /* 0x0000e000ff067b82 */ /* 0x000e660000000a00 */
[----:B------:R-:W-:-:S05]  /*0250*/  ISETP.GE.AND P1, PT, R2, RZ, PT ;  /* 0x000000ff0200720c */ /* 0x000fca0003f26270 */
[----:B------:R-:W4:Y:S02]  /*0260*/  LDC R2, c[0x0][0x3a0] ;  /* 0x0000e800ff027b82 */ /* 0x000f240000000800 */
[----:B------:R-:W-:-:S06]  /*0270*/  @P0 VIADD R3, R3, 0x1 ;  /* 0x0000000103030836 */ /* 0x000fcc0000000000 */
[----:B------:R-:W-:Y:S02]  /*0280*/  @!P1 IADD3 R3, PT, PT, -R3, RZ, RZ ;  /* 0x000000ff03039210 */ /* 0x000fe40007ffe1ff */
[----:B------:R-:W-:-:S05]  /*0290*/  @!P2 LOP3.LUT R3, RZ, R5, RZ, 0x33, !PT ;  /* 0x00000005ff03a212 */ /* 0x000fca00078e33ff */
[----:B------:R-:W-:Y:S02]  /*02a0*/  IMAD.MOV R8, RZ, RZ, -R3 ;  /* 0x000000ffff087224 */ /* 0x000fe400078e0a03 */
[----:B------:R-:W-:Y:S02]  /*02b0*/  IMAD.SHL.U32 R3, R3, 0x10, RZ ;  /* 0x0000001003037824 */ /* 0x000fe400078e00ff */
[----:B------:R-:W-:-:S04]  /*02c0*/  IMAD R4, R5, R8, R4 ;  /* 0x0000000805047224 */ /* 0x000fc800078e0204 */
[----:B------:R-:W-:Y:S01]  /*02d0*/  IMAD.SHL.U32 R9, R4, 0x10, RZ ;  /* 0x0000001004097824 */ /* 0x000fe200078e00ff */
[----:B----4-:R-:W-:Y:S01]  /*02e0*/  ISETP.GE.AND P0, PT, R2, 0x1, PT ;  /* 0x000000010200780c */ /* 0x010fe20003f06270 */
[C---:B------:R-:W-:Y:S02]  /*02f0*/  IMAD R5, R3.reuse, R2, RZ ;  /* 0x0000000203057224 */ /* 0x040fe400078e02ff */
[----:B------:R-:W-:Y:S02]  /*0300*/  IMAD R3, R3, R0, R9 ;  /* 0x0000000003037224 */ /* 0x000fe400078e0209 */
[----:B-1----:R-:W-:-:S04]  /*0310*/  IMAD.WIDE R6, R5, 0x2, R6 ;  /* 0x0000000205067825 */ /* 0x002fc800078e0206 */
[----:B---3--:R-:W-:-:S04]  /*0320*/  IMAD.WIDE R12, R9, 0x2, R12 ;  /* 0x00000002090c7825 */ /* 0x008fc800078e020c */
[----:B0-----:R-:W-:Y:S01]  /*0330*/  IMAD.WIDE R16, R3, 0x2, R16 ;  /* 0x0000000203107825 */ /* 0x001fe200078e0210 */
[----:B--2---:R-:W-:Y:S06]  /*0340*/  @!P0 BRA `(.L_x_0) ;  /* 0x0000000800048947 */ /* 0x004fec0003800000 */
[C---:B------:R-:W-:Y:S01]  /*0350*/  ISETP.GE.U32.AND P0, PT, R2.reuse, 0x31, PT ;  /* 0x000000310200780c */ /* 0x040fe20003f06070 */
[----:B------:R-:W-:Y:S01]  /*0360*/  VIADD R3, R2, 0xffffffff ;  /* 0xffffffff02037836 */ /* 0x000fe20000000000 */
[----:B------:R-:W-:Y:S01]  /*0370*/  MOV R18, R6 ;  /* 0x0000000600127202 */ /* 0x000fe20000000f00 */
[----:B------:R-:W-:Y:S01]  /*0380*/  IMAD.MOV.U32 R22, RZ, RZ, RZ ;  /* 0x000000ffff167224 */ /* 0x000fe200078e00ff */
[----:B------:R-:W-:Y:S02]  /*0390*/  CS2R R20, SRZ ;  /* 0x0000000000147805 */ /* 0x000fe4000001ff00 */
[----:B------:R-:W-:-:S07]  /*03a0*/  LEA.HI R3, R3, 0x1, RZ, 0x1c ;  /* 0x0000000103037811 */ /* 0x000fce00078fe0ff */
[----:B------:R-:W-:Y:S05]  /*03b0*/  @!P0 BRA `(.L_x_1) ;  /* 0x00000004004c8947 */ /* 0x000fea0003800000 */
[----:B------:R-:W0:Y:S01]  /*03c0*/  S2R R9, SR_LANEID ;  /* 0x0000000000097919 */ /* 0x000e220000000000 */
[----:B------:R-:W-:Y:S01]  /*03d0*/  SHF.R.U32.HI R4, RZ, 0x1, R0 ;  /* 0x00000001ff047819 */ /* 0x000fe20000011600 */
[----:B------:R-:W-:Y:S01]  /*03e0*/  IMAD.MOV.U32 R15, RZ, RZ, RZ ;  /* 0x000000ffff0f7224 */ /* 0x000fe200078e00ff */
[----:B------:R-:W-:Y:S01]  /*03f0*/  SHF.R.U32.HI R6, RZ, 0x1, R2 ;  /* 0x00000001ff067819 */ /* 0x000fe20000011602 */
[----:B------:R-:W-:Y:S01]  /*0400*/  IMAD.SHL.U32 R19, R0, 0x10, RZ ;  /* 0x0000001000137824 */ /* 0x000fe200078e00ff */
[----:B------:R-:W-:Y:S01]  /*0410*/  LOP3.LUT R3, R3, 0x1ffffffc, RZ, 0xc0, !PT ;  /* 0x1ffffffc03037812 */ /* 0x000fe200078ec0ff */
[----:B------:R-:W-:Y:S01]  /*0420*/  IMAD.MOV.U32 R22, RZ, RZ, RZ ;  /* 0x000000ffff167224 */ /* 0x000fe200078e00ff */
[----:B------:R-:W-:Y:S02]  /*0430*/  CS2R R20, SRZ ;  /* 0x0000000000147805 */ /* 0x000fe4000001ff00 */
[----:B0-----:R-:W-:Y:S02]  /*0440*/  LOP3.LUT R14, R9, 0x3, RZ, 0xc0, !PT ;  /* 0x00000003090e7812 */ /* 0x001fe400078ec0ff */
[----:B------:R-:W-:-:S05]  /*0450*/  SHF.R.U32.HI R9, RZ, 0x2, R9 ;  /* 0x00000002ff097819 */ /* 0x000fca0000011609 */
[----:B------:R-:W-:-:S04]  /*0460*/  IMAD.WIDE.U32 R4, R9, R4, R14 ;  /* 0x0000000409047225 */ /* 0x000fc800078e000e */
[----:B------:R-:W-:Y:S01]  /*0470*/  IMAD.WIDE.U32 R14, R9, R6, R14 ;  /* 0x00000006090e7225 */ /* 0x000fe200078e000e */
[C---:B------:R-:W-:Y:S02]  /*0480*/  SHF.L.U64.HI R5, R4.reuse, 0x2, R5 ;  /* 0x0000000204057819 */ /* 0x040fe40000010205 */
[----:B------:R-:W-:Y:S01]  /*0490*/  SHF.L.U32 R6, R4, 0x2, RZ ;  /* 0x0000000204067819 */ /* 0x000fe200000006ff */
[----:B------:R-:W-:Y:S01]  /*04a0*/  IMAD.MOV R4, RZ, RZ, -R3 ;  /* 0x000000ffff047224 */ /* 0x000fe200078e0a03 */
[----:B------:R-:W-:-:S07]  /*04b0*/  SHF.L.U64.HI R3, R14, 0x2, R15 ;  /* 0x000000020e037819 */ /* 0x000fce000001020f */
.L_x_2:
[----:B------:R-:W-:Y:S02]  /*04c0*/  IADD3 R36, P1, PT, R12, R6, RZ ;  /* 0x000000060c247210 */ /* 0x000fe40007f3e0ff */
[----:B------:R-:W-:Y:S02]  /*04d0*/  LEA R30, P0, R14, R18, 0x2 ;  /* 0x000000120e1e7211 */ /* 0x000fe400078010ff */
[----:B------:R-:W-:-:S03]  /*04e0*/  IADD3.X R37, PT, PT, R13, R5, RZ, P1, !PT ;  /* 0x000000050d257210 */ /* 0x000fc60000ffe4ff */
[----:B------:R-:W-:Y:S02]  /*04f0*/  IMAD.X R31, R7, 0x1, R3, P0 ;  /* 0x00000001071f7824 */ /* 0x000fe400000e0603 */
[----:B------:R-:W-:Y:S01]  /*0500*/  IMAD.WIDE.U32 R34, R0, 0x10, R36 ;  /* 0x0000001000227825 */ /* 0x000fe200078e0024 */
[----:B------:R-:W2:Y:S03]  /*0510*/  LDG.E R26, desc[UR4][R36.64] ;  /* 0x00000004241a7981 */ /* 0x000ea6000c1e1900 */
[----:B------:R-:W-:Y:S01]  /*0520*/  IMAD.WIDE.U32 R28, R2, 0x10, R30 ;  /* 0x00000010021c7825 */ /* 0x000fe200078e001e */
[----:B------:R0:W2:Y:S04]  /*0530*/  LDG.E R27, desc[UR4][R36.64+0x10] ;  /* 0x00001004241b7981 */ /* 0x0000a8000c1e1900 */
[----:B------:R-:W2:Y:S04]  /*0540*/  LDG.E R8, desc[UR4][R30.64] ;  /* 0x000000041e087981 */ /* 0x000ea8000c1e1900 */
[----:B------:R-:W2:Y:S04]  /*0550*/  LDG.E R10, desc[UR4][R30.64+0x10] ;  /* 0x000010041e0a7981 */ /* 0x000ea8000c1e1900 */
[----:B------:R-:W2:Y:S04]  /*0560*/  LDG.E R9, desc[UR4][R28.64] ;  /* 0x000000041c097981 */ /* 0x000ea8000c1e1900 */
[----:B------:R-:W2:Y:S04]  /*0570*/  LDG.E R11, desc[UR4][R28.64+0x10] ;  /* 0x000010041c0b7981 */ /* 0x000ea8000c1e1900 */
[----:B------:R-:W3:Y:S04]  /*0580*/  LDG.E R24, desc[UR4][R34.64] ;  /* 0x0000000422187981 */ /* 0x000ee8000c1e1900 */
[----:B------:R-:W3:Y:S01]  /*0590*/  LDG.E R25, desc[UR4][R34.64+0x10] ;  /* 0x0000100422197981 */ /* 0x000ee2000c1e1900 */
[----:B------:R-:W-:-:S03]  /*05a0*/  IMAD.WIDE R32, R19, 0x2, R12 ;  /* 0x0000000213207825 */ /* 0x000fc600078e020c */
[----:B0-----:R-:W-:-:S05]  /*05b0*/  IADD3 R36, P0, PT, R32, R6, RZ ;  /* 0x0000000620247210 */ /* 0x001fca0007f1e0ff */
[----:B------:R-:W-:Y:S01]  /*05c0*/  IMAD.X R37, R33, 0x1, R5, P0 ;  /* 0x0000000121257824 */ /* 0x000fe200000e0605 */
[C---:B--2---:R-:W-:Y:S04]  /*05d0*/  HMMA.16816.F16 R20, R8.reuse, R26, R20 ;  /* 0x0000001a0814723c */ /* 0x044fe80000000814 */
[----:B------:R-:W2:Y:S04]  /*05e0*/  LDG.E R26, desc[UR4][R36.64] ;  /* 0x00000004241a7981 */ /* 0x000ea8000c1e1900 */
[----:B------:R0:W2:Y:S01]  /*05f0*/  LDG.E R27, desc[UR4][R36.64+0x10] ;  /* 0x00001004241b7981 */ /* 0x0000a2000c1e1900 */
[----:B---3--:R-:W-:Y:S03]  /*0600*/  HMMA.16816.F16 R24, R8, R24, R22 ;  /* 0x000000180818723c */ /* 0x008fe60000000816 */
[----:B------:R-:W2:Y:S04]  /*0610*/  LDG.E R8, desc[UR4][R30.64+0x20] ;  /* 0x000020041e087981 */ /* 0x000ea8000c1e1900 */
[----:B------:R-:W2:Y:S01]  /*0620*/  LDG.E R10, desc[UR4][R30.64+0x30] ;  /* 0x000030041e0a7981 */ /* 0x000ea2000c1e1900 */
[----:B0-----:R-:W-:-:S03]  /*0630*/  IMAD.WIDE.U32 R36, R0, 0x10, R36 ;  /* 0x0000001000247825 */ /* 0x001fc600078e0024 */
[----:B------:R-:W2:Y:S04]  /*0640*/  LDG.E R9, desc[UR4][R28.64+0x20] ;  /* 0x000020041c097981 */ /* 0x000ea8000c1e1900 */
[----:B------:R-:W2:Y:S04]  /*0650*/  LDG.E R11, desc[UR4][R28.64+0x30] ;  /* 0x000030041c0b7981 */ /* 0x000ea8000c1e1900 */
[----:B------:R-:W3:Y:S04]  /*0660*/  LDG.E R22, desc[UR4][R36.64] ;  /* 0x0000000424167981 */ /* 0x000ee8000c1e1900 */
[----:B------:R-:W3:Y:S01]  /*0670*/  LDG.E R23, desc[UR4][R36.64+0x10] ;  /* 0x0000100424177981 */ /* 0x000ee2000c1e1900 */
[----:B------:R-:W-:-:S03]  /*0680*/  IMAD.WIDE R32, R19, 0x2, R32 ;  /* 0x0000000213207825 */ /* 0x000fc600078e0220 */
[----:B------:R-:W-:-:S05]  /*0690*/  IADD3 R34, P0, PT, R32, R6, RZ ;  /* 0x0000000620227210 */ /* 0x000fca0007f1e0ff */
        /* <DEDUP_REMOVED lines=11> */
[----:B------:R0:W3:Y:S01]  /*0750*/  LDG.E R25, desc[UR4][R34.64+0x10] ;  /* 0x0000100422197981 */ /* 0x0000e2000c1e1900 */
[----:B------:R-:W-:-:S03]  /*0760*/  IMAD.WIDE R32, R19, 0x2, R32 ;  /* 0x0000000213207825 */ /* 0x000fc600078e0220 */
[----:B------:R-:W-:-:S04]  /*0770*/  IADD3 R36, P0, PT, R32, R6, RZ ;  /* 0x0000000620247210 */ /* 0x000fc80007f1e0ff */
[----:B------:R-:W-:-:S03]  /*0780*/  IADD3.X R37, PT, PT, R33, R5, RZ, P0, !PT ;  /* 0x0000000521257210 */ /* 0x000fc600007fe4ff */
[----:B0-----:R-:W-:Y:S01]  /*0790*/  IMAD.WIDE.U32 R34, R0, 0x10, R36 ;  /* 0x0000001000227825 */ /* 0x001fe200078e0024 */
[C---:B--2---:R-:W-:Y:S01]  /*07a0*/  HMMA.16816.F16 R20, R8.reuse, R26, R20 ;  /* 0x0000001a0814723c */ /* 0x044fe20000000814 */
[----:B------:R-:W2:Y:S04]  /*07b0*/  LDG.E R26, desc[UR4][R36.64] ;  /* 0x00000004241a7981 */ /* 0x000ea8000c1e1900 */
[----:B------:R-:W2:Y:S03]  /*07c0*/  LDG.E R27, desc[UR4][R36.64+0x10] ;  /* 0x00001004241b7981 */ /* 0x000ea6000c1e1900 */
[----:B---3--:R-:W-:Y:S01]  /*07d0*/  HMMA.16816.F16 R22, R8, R24, R22 ;  /* 0x000000180816723c */ /* 0x008fe20000000816 */
[----:B------:R-:W2:Y:S04]  /*07e0*/  LDG.E R8, desc[UR4][R30.64+0x60] ;  /* 0x000060041e087981 */ /* 0x000ea8000c1e1900 */
[----:B------:R-:W2:Y:S04]  /*07f0*/  LDG.E R10, desc[UR4][R30.64+0x70] ;  /* 0x000070041e0a7981 */ /* 0x000ea8000c1e1900 */
[----:B------:R-:W2:Y:S04]  /*0800*/  LDG.E R9, desc[UR4][R28.64+0x60] ;  /* 0x000060041c097981 */ /* 0x000ea8000c1e1900 */
[----:B------:R-:W2:Y:S04]  /*0810*/  LDG.E R11, desc[UR4][R28.64+0x70] ;  /* 0x000070041c0b7981 */ /* 0x000ea8000c1e1900 */
[----:B------:R-:W3:Y:S04]  /*0820*/  LDG.E R24, desc[UR4][R34.64] ;  /* 0x0000000422187981 */ /* 0x000ee8000c1e1900 */
[----:B------:R-:W3:Y:S01]  /*0830*/  LDG.E R25, desc[UR4][R34.64+0x10] ;  /* 0x0000100422197981 */ /* 0x000ee2000c1e1900 */
[----:B------:R-:W-:-:S05]  /*0840*/  VIADD R4, R4, 0x4 ;  /* 0x0000000404047836 */ /* 0x000fca0000000000 */
[----:B------:R-:W-:Y:S02]  /*0850*/  ISETP.NE.AND P0, PT, R4, RZ, PT ;  /* 0x000000ff0400720c */ /* 0x000fe40003f05270 */
[----:B------:R-:W-:-:S05]  /*0860*/  IADD3 R18, P1, PT, R18, 0x80, RZ ;  /* 0x0000008012127810 */ /* 0x000fca0007f3e0ff */
[----:B------:R-:W-:Y:S01]  /*0870*/  IMAD.X R7, RZ, RZ, R7, P1 ;  /* 0x000000ffff077224 */ /* 0x000fe200008e0607 */
[C---:B--2---:R-:W-:Y:S08]  /*0880*/  HMMA.16816.F16 R20, R8.reuse, R26, R20 ;  /* 0x0000001a0814723c */ /* 0x044ff00000000814 */
[----:B---3--:R-:W-:Y:S01]  /*0890*/  HMMA.16816.F16 R22, R8, R24, R22 ;  /* 0x000000180816723c */ /* 0x008fe20000000816 */
[----:B------:R-:W-:-:S04]  /*08a0*/  IMAD.WIDE R8, R19, 0x8, R12 ;  /* 0x0000000813087825 */ /* 0x000fc800078e020c */
[----:B------:R-:W-:Y:S01]  /*08b0*/  IMAD.WIDE R12, R19, 0x2, R32 ;  /* 0x00000002130c7825 */ /* 0x000fe200078e0220 */
[----:B------:R-:W-:-:S14]  /*08c0*/  @P0 BRA `(.L_x_2) ;  /* 0xfffffff800fc0947 */ /* 0x000fdc000383ffff */
[----:B------:R-:W-:Y:S01]  /*08d0*/  IMAD.MOV.U32 R12, RZ, RZ, R8 ;  /* 0x000000ffff0c7224 */ /* 0x000fe200078e0008 */
[----:B------:R-:W-:-:S07]  /*08e0*/  MOV R13, R9 ;  /* 0x00000009000d7202 */ /* 0x000fce0000000f00 */
.L_x_1:
[----:B------:R-:W-:-:S05]  /*08f0*/  VIADD R3, R2, 0xffffffff ;  /* 0xffffffff02037836 */ /* 0x000fca0000000000 */
[----:B------:R-:W-:-:S04]  /*0900*/  LEA.HI R3, R3, 0x1, RZ, 0x1c ;  /* 0x0000000103037811 */ /* 0x000fc800078fe0ff */
[----:B------:R-:W-:-:S13]  /*0910*/  LOP3.LUT P0, R6, R3, 0x3, RZ, 0xc0, !PT ;  /* 0x0000000303067812 */ /* 0x000fda000780c0ff */
[----:B------:R-:W-:Y:S05]  /*0920*/  @!P0 BRA `(.L_x_0) ;  /* 0x00000000008c8947 */ /* 0x000fea0003800000 */
[----:B------:R-:W0:Y:S01]  /*0930*/  S2R R3, SR_LANEID ;  /* 0x0000000000037919 */ /* 0x000e220000000000 */
[----:B------:R-:W-:Y:S01]  /*0940*/  SHF.R.U32.HI R14, RZ, 0x1, R2 ;  /* 0x00000001ff0e7819 */ /* 0x000fe20000011602 */
[----:B------:R-:W-:Y:S01]  /*0950*/  IMAD.MOV.U32 R5, RZ, RZ, RZ ;  /* 0x000000ffff057224 */ /* 0x000fe200078e00ff */
[----:B------:R-:W-:Y:S01]  /*0960*/  SHF.R.U32.HI R8, RZ, 0x1, R0 ;  /* 0x00000001ff087819 */ /* 0x000fe20000011600 */
[----:B------:R-:W-:Y:S01]  /*0970*/  IMAD.MOV R6, RZ, RZ, -R6 ;  /* 0x000000ffff067224 */ /* 0x000fe200078e0a06 */
[----:B------:R-:W-:Y:S02]  /*0980*/  SHF.L.U32 R19, R0, 0x4, RZ ;  /* 0x0000000400137819 */ /* 0x000fe400000006ff */
[----:B0-----:R-:W-:Y:S02]  /*0990*/  LOP3.LUT R4, R3, 0x3, RZ, 0xc0, !PT ;  /* 0x0000000303047812 */ /* 0x001fe400078ec0ff */
[----:B------:R-:W-:-:S05]  /*09a0*/  SHF.R.U32.HI R3, RZ, 0x2, R3 ;  /* 0x00000002ff037819 */ /* 0x000fca0000011603 */
[----:B------:R-:W-:-:S04]  /*09b0*/  IMAD.WIDE.U32 R14, R3, R14, R4 ;  /* 0x0000000e030e7225 */ /* 0x000fc800078e0004 */
[----:B------:R-:W-:Y:S01]  /*09c0*/  IMAD.WIDE.U32 R4, R3, R8, R4 ;  /* 0x0000000803047225 */ /* 0x000fe200078e0004 */
[----:B------:R-:W-:-:S04]  /*09d0*/  SHF.L.U64.HI R34, R14, 0x2, R15 ;  /* 0x000000020e227819 */ /* 0x000fc8000001020f */
[----:B------:R-:W-:-:S07]  /*09e0*/  SHF.L.U64.HI R3, R4, 0x2, R5 ;  /* 0x0000000204037819 */ /* 0x000fce0000010205 */
.L_x_3:
[----:B------:R-:W-:Y:S02]  /*09f0*/  LEA R30, P1, R14, R18, 0x2 ;  /* 0x000000120e1e7211 */ /* 0x000fe400078210ff */
[----:B------:R-:W-:-:S03]  /*0a00*/  LEA R36, P0, R4, R12, 0x2 ;  /* 0x0000000c04247211 */ /* 0x000fc600078010ff */
[----:B------:R-:W-:Y:S02]  /*0a10*/  IMAD.X R31, R7, 0x1, R34, P1 ;  /* 0x00000001071f7824 */ /* 0x000fe400008e0622 */
[----:B------:R-:W-:Y:S02]  /*0a20*/  IMAD.X R37, R13, 0x1, R3, P0 ;  /* 0x000000010d257824 */ /* 0x000fe400000e0603 */
[----:B------:R-:W-:Y:S01]  /*0a30*/  IMAD.WIDE.U32 R28, R2, 0x10, R30 ;  /* 0x00000010021c7825 */ /* 0x000fe200078e001e */
[----:B------:R-:W2:Y:S03]  /*0a40*/  LDG.E R8, desc[UR4][R30.64] ;  /* 0x000000041e087981 */ /* 0x000ea6000c1e1900 */
[----:B------:R-:W-:Y:S01]  /*0a50*/  IMAD.WIDE.U32 R26, R0, 0x10, R36 ;  /* 0x00000010001a7825 */ /* 0x000fe200078e0024 */
[----:B------:R-:W2:Y:S04]  /*0a60*/  LDG.E R24, desc[UR4][R36.64] ;  /* 0x0000000424187981 */ /* 0x000ea8000c1e1900 */
        /* <DEDUP_REMOVED lines=8> */
[----:B------:R-:W-:Y:S01]  /*0af0*/  IADD3 R18, P1, PT, R18, 0x20, RZ ;  /* 0x0000002012127810 */ /* 0x000fe20007f3e0ff */
[----:B------:R-:W-:-:S03]  /*0b00*/  IMAD.WIDE R12, R19, 0x2, R12 ;  /* 0x00000002130c7825 */ /* 0x000fc600078e020c */
[----:B------:R-:W-:Y:S01]  /*0b10*/  IADD3.X R7, PT, PT, RZ, R7, RZ, P1, !PT ;  /* 0x00000007ff077210 */ /* 0x000fe20000ffe4ff */
[C---:B--2---:R-:W-:Y:S08]  /*0b20*/  HMMA.16816.F16 R20, R8.reuse, R24, R20 ;  /* 0x000000180814723c */ /* 0x044ff00000000814 */
[----:B---3--:R-:W-:Y:S01]  /*0b30*/  HMMA.16816.F16 R22, R8, R32, R22 ;  /* 0x000000200816723c */ /* 0x008fe20000000816 */
[----:B------:R-:W-:-:S04]  /*0b40*/  NOP ;  /* 0x0000000000007918 */ /* 0x000fc80000000000 */
[----:B------:R-:W-:-:S15]  /*0b50*/  @P0 BRA `(.L_x_3) ;  /* 0xfffffffc00a40947 */ /* 0x000fde000383ffff */
.L_x_0:
[----:B------:R-:W0:Y:S01]  /*0b60*/  S2R R3, SR_LANEID ;  /* 0x0000000000037919 */ /* 0x000e220000000000 */
[----:B------:R-:W-:Y:S02]  /*0b70*/  SHF.R.U32.HI R7, RZ, 0x1, R0 ;  /* 0x00000001ff077819 */ /* 0x000fe40000011600 */
[----:B0-----:R-:W-:Y:S02]  /*0b80*/  LOP3.LUT R2, R3, 0x3, RZ, 0xc0, !PT ;  /* 0x0000000303027812 */ /* 0x001fe400078ec0ff */
[----:B------:R-:W-:Y:S01]  /*0b90*/  SHF.R.U32.HI R5, RZ, 0x2, R3 ;  /* 0x00000002ff057819 */ /* 0x000fe20000011603 */
[----:B------:R-:W-:-:S04]  /*0ba0*/  IMAD.MOV.U32 R3, RZ, RZ, RZ ;  /* 0x000000ffff037224 */ /* 0x000fc800078e00ff */
[----:B------:R-:W-:-:S03]  /*0bb0*/  IMAD.WIDE.U32 R4, R5, R7, R2 ;  /* 0x0000000705047225 */ /* 0x000fc600078e0002 */
[----:B------:R-:W-:-:S04]  /*0bc0*/  LEA R2, P0, R4, R16, 0x2 ;  /* 0x0000001004027211 */ /* 0x000fc800078010ff */
[----:B------:R-:W-:-:S03]  /*0bd0*/  LEA.HI.X R3, R4, R17, R5, 0x2, P0 ;  /* 0x0000001104037211 */ /* 0x000fc600000f1405 */
[----:B------:R-:W-:Y:S02]  /*0be0*/  IMAD.WIDE.U32 R4, R7, 0x20, R2 ;  /* 0x0000002007047825 */ /* 0x000fe400078e0002 */
[----:B------:R-:W-:Y:S04]  /*0bf0*/  STG.E desc[UR4][R2.64], R20 ;  /* 0x0000001402007986 */ /* 0x000fe8000c101904 */
[----:B------:R-:W-:Y:S04]  /*0c00*/  STG.E desc[UR4][R4.64], R21 ;  /* 0x0000001504007986 */ /* 0x000fe8000c101904 */
[----:B------:R-:W-:Y:S04]  /*0c10*/  STG.E desc[UR4][R2.64+0x10], R22 ;  /* 0x0000101602007986 */ /* 0x000fe8000c101904 */
[----:B------:R-:W-:Y:S01]  /*0c20*/  STG.E desc[UR4][R4.64+0x10], R23 ;  /* 0x0000101704007986 */ /* 0x000fe2000c101904 */
[----:B------:R-:W-:Y:S05]  /*0c30*/  EXIT ;  /* 0x000000000000794d */ /* 0x000fea0003800000 */
.L_x_4:
[----:B------:R-:W-:-:S00]  /*0c40*/  BRA `(.L_x_4) ;  /* 0xfffffffc00fc7947 */ /* 0x000fc0000383ffff */
[----:B------:R-:W-:-:S00]  /*0c50*/  NOP ;  /* 0x0000000000007918 */ /* 0x000fc00000000000 */
        /* <DEDUP_REMOVED lines=10> */
.L_x_5:


//--------------------- .nv.shared.reserved.0     --------------------------
	.section	.nv.shared.reserved.0,"aw",@nobits
	.weak		__nv_reservedSMEM_offset_0_alias
	.size		__nv_reservedSMEM_offset_0_alias, 0, 64
	.other		__nv_reservedSMEM_offset_0_alias,@"STO_CUDA_RESERVED_SHARED STV_DEFAULT"
__nv_reservedSMEM_offset_0_alias:
	.zero		0
	.zero		64


//--------------------- .nv.constant0._Z18wmmaMatMulHalfFlatPK6__halfS1_PS_iii --------------------------
	.section	.nv.constant0._Z18wmmaMatMulHalfFlatPK6__halfS1_PS_iii,"a",@progbits
	.sectionflags	@""
	.align	4
.nv.constant0._Z18wmmaMatMulHalfFlatPK6__halfS1_PS_iii:
	.zero		932


//--------------------- SYMBOLS --------------------------

	.type		.nv.reservedSmem.offset0,@object
	.size		.nv.reservedSmem.offset0,0x4
